	.headerflags	@"EF_CUDA_TEXMODE_UNIFIED EF_CUDA_64BIT_ADDRESS EF_CUDA_ACCELERATORS EF_CUDA_SM90 EF_CUDA_VIRTUAL_SM(EF_CUDA_SM90)"
	.elftype	@"ET_EXEC"


//--------------------- .nv.info                  --------------------------
	.section	.nv.info,"",@"SHT_CUDA_INFO"
	.align	4


	//----- nvinfo : EIATTR_REGCOUNT
	.align		4
        /*0000*/ 	.byte	0x04, 0x2f
        /*0002*/ 	.short	(.L_1 - .L_0)
	.align		4
.L_0:
        /*0004*/ 	.word	index@(triton_poi_fused_convolution_leaky_relu_0)
        /*0008*/ 	.word	0x0000000e


	//----- nvinfo : EIATTR_MIN_STACK_SIZE
	.align		4
.L_1:
        /*000c*/ 	.byte	0x04, 0x12
        /*000e*/ 	.short	(.L_3 - .L_2)
	.align		4
.L_2:
        /*0010*/ 	.word	index@(triton_poi_fused_convolution_leaky_relu_0)
        /*0014*/ 	.word	0x00000000


	//----- nvinfo : EIATTR_FRAME_SIZE
	.align		4
.L_3:
        /*0018*/ 	.byte	0x04, 0x11
        /*001a*/ 	.short	(.L_5 - .L_4)
	.align		4
.L_4:
        /*001c*/ 	.word	index@(triton_poi_fused_convolution_leaky_relu_0)
        /*0020*/ 	.word	0x00000000


	//----- nvinfo : EIATTR_MIN_STACK_SIZE
	.align		4
.L_5:
        /*0024*/ 	.byte	0x04, 0x12
        /*0026*/ 	.short	(.L_7 - .L_6)
	.align		4
.L_6:
        /*0028*/ 	.word	index@(triton_poi_fused_convolution_leaky_relu_0)
        /*002c*/ 	.word	0x00000000
.L_7:


//--------------------- .nv.info.triton_poi_fused_convolution_leaky_relu_0 --------------------------
	.section	.nv.info.triton_poi_fused_convolution_leaky_relu_0,"",@"SHT_CUDA_INFO"
	.sectionflags	@""
	.align	4


	//----- nvinfo : EIATTR_CUDA_API_VERSION
	.align		4
        /*0000*/ 	.byte	0x04, 0x37
        /*0002*/ 	.short	(.L_9 - .L_8)
.L_8:
        /*0004*/ 	.word	0x0000007c


	//----- nvinfo : EIATTR_KPARAM_INFO
	.align		4
.L_9:
        /*0008*/ 	.byte	0x04, 0x17
        /*000a*/ 	.short	(.L_11 - .L_10)
.L_10:
        /*000c*/ 	.word	0x00000000
        /*0010*/ 	.short	0x0003
        /*0012*/ 	.short	0x0018
        /*0014*/ 	.byte	0x00, 0xf0, 0x11, 0x00


	//----- nvinfo : EIATTR_KPARAM_INFO
	.align		4
.L_11:
        /*0018*/ 	.byte	0x04, 0x17
        /*001a*/ 	.short	(.L_13 - .L_12)
.L_12:
        /*001c*/ 	.word	0x00000000
        /*0020*/ 	.short	0x0002
        /*0022*/ 	.short	0x0010
        /*0024*/ 	.byte	0x00, 0xf4, 0x21, 0x00


	//----- nvinfo : EIATTR_KPARAM_INFO
	.align		4
.L_13:
        /*0028*/ 	.byte	0x04, 0x17
        /*002a*/ 	.short	(.L_15 - .L_14)
.L_14:
        /*002c*/ 	.word	0x00000000
        /*0030*/ 	.short	0x0001
        /*0032*/ 	.short	0x0008
        /*0034*/ 	.byte	0x00, 0xf4, 0x21, 0x00


	//----- nvinfo : EIATTR_KPARAM_INFO
	.align		4
.L_15:
        /*0038*/ 	.byte	0x04, 0x17
        /*003a*/ 	.short	(.L_17 - .L_16)
.L_16:
        /*003c*/ 	.word	0x00000000
        /*0040*/ 	.short	0x0000
        /*0042*/ 	.short	0x0000
        /*0044*/ 	.byte	0x00, 0xf4, 0x21, 0x00


	//----- nvinfo : EIATTR_SPARSE_MMA_MASK
	.align		4
.L_17:
        /*0048*/ 	.byte	0x03, 0x50
        /*004a*/ 	.short	0x0000


	//----- nvinfo : EIATTR_MAXREG_COUNT
	.align		4
        /*004c*/ 	.byte	0x03, 0x1b
        /*004e*/ 	.short	0x00ff


	//----- nvinfo : EIATTR_EXIT_INSTR_OFFSETS
	.align		4
        /*0050*/ 	.byte	0x04, 0x1c
        /*0052*/ 	.short	(.L_19 - .L_18)


	//   ....[0]....
.L_18:
        /*0054*/ 	.word	0x000001e0


	//   ....[1]....
        /*0058*/ 	.word	0x00000200


	//----- nvinfo : EIATTR_REQNTID
	.align		4
.L_19:
        /*005c*/ 	.byte	0x04, 0x10
        /*005e*/ 	.short	(.L_21 - .L_20)
.L_20:
        /*0060*/ 	.word	0x00000080
        /*0064*/ 	.word	0x00000001
        /*0068*/ 	.word	0x00000001


	//----- nvinfo : EIATTR_CBANK_PARAM_SIZE
	.align		4
.L_21:
        /*006c*/ 	.byte	0x03, 0x19
        /*006e*/ 	.short	0x001c


	//----- nvinfo : EIATTR_PARAM_CBANK
	.align		4
        /*0070*/ 	.byte	0x04, 0x0a
        /*0072*/ 	.short	(.L_23 - .L_22)
	.align		4
.L_22:
        /*0074*/ 	.word	index@(.nv.constant0.triton_poi_fused_convolution_leaky_relu_0)
        /*0078*/ 	.short	0x0210
        /*007a*/ 	.short	0x001c


	//----- nvinfo : EIATTR_SW_WAR
	.align		4
.L_23:
        /*007c*/ 	.byte	0x04, 0x36
        /*007e*/ 	.short	(.L_25 - .L_24)
.L_24:
        /*0080*/ 	.word	0x00000008
.L_25:


//--------------------- .nv.callgraph             --------------------------
	.section	.nv.callgraph,"",@"SHT_CUDA_CALLGRAPH"
	.align	4
	.sectionentsize	8
	.align		4
        /*0000*/ 	.word	0x00000000
	.align		4
        /*0004*/ 	.word	0xffffffff
	.align		4
        /*0008*/ 	.word	0x00000000
	.align		4
        /*000c*/ 	.word	0xfffffffe
	.align		4
        /*0010*/ 	.word	0x00000000
	.align		4
        /*0014*/ 	.word	0xfffffffd
	.align		4
        /*0018*/ 	.word	0x00000000
	.align		4
        /*001c*/ 	.word	0xfffffffc


//--------------------- .text.triton_poi_fused_convolution_leaky_relu_0 --------------------------
	.section	.text.triton_poi_fused_convolution_leaky_relu_0,"ax",@progbits
	.align	128
        .global         triton_poi_fused_convolution_leaky_relu_0
        .type           triton_poi_fused_convolution_leaky_relu_0,@function
        .size           triton_poi_fused_convolution_leaky_relu_0,(.L_x_1 - triton_poi_fused_convolution_leaky_relu_0)
        .other          triton_poi_fused_convolution_leaky_relu_0,@"STO_CUDA_ENTRY STV_DEFAULT"
triton_poi_fused_convolution_leaky_relu_0:
.text.triton_poi_fused_convolution_leaky_relu_0:
[----:B------:R-:W0:Y:S02]  /*0000*/  LDC R1, c[0x0][0x28] ;  /* 0x00000a00ff017b82 */ /* 0x000e240000000800 */
[----:B------:R-:W1:Y:S01]  /*0010*/  S2R R0, SR_TID.X ;  /* 0x0000000000007919 */ /* 0x000e620000002100 */
[----:B------:R-:W2:Y:S01]  /*0020*/  LDC.64 R4, c[0x0][0x218] ;  /* 0x00008600ff047b82 */ /* 0x000ea20000000a00 */
[----:B------:R-:W-:Y:S01]  /*0030*/  ULDC.64 UR4, c[0x0][0x208] ;  /* 0x0000820000047ab9 */ /* 0x000fe20000000a00 */
[----:B------:R-:W-:Y:S01]  /*0040*/  ULDC.64 UR6, c[0x0][0x220] ;  /* 0x0000880000067ab9 */ /* 0x000fe20000000a00 */
[----:B------:R-:W3:Y:S01]  /*0050*/  S2R R7, SR_CTAID.X ;  /* 0x0000000000077919 */ /* 0x000ee20000002500 */
[----:B-1----:R-:W-:Y:S02]  /*0060*/  LOP3.LUT R0, R0, 0x7f, RZ, 0xc0, !PT ;  /* 0x0000007f00007812 */ /* 0x002fe400078ec0ff */
[----:B---3--:R-:W-:-:S03]  /*0070*/  SHF.R.S32.HI R2, RZ, 0x18, R7 ;  /* 0x00000018ff027819 */ /* 0x008fc60000011407 */
[----:B------:R-:W-:Y:S01]  /*0080*/  IMAD R7, R7, 0x80, R0 ;  /* 0x0000008007077824 */ /* 0x000fe200078e0200 */
[----:B------:R-:W-:Y:S02]  /*0090*/  SGXT R0, R2, 0x1 ;  /* 0x000000010200781a */ /* 0x000fe40000000200 */
[----:B------:R-:W1:Y:S02]  /*00a0*/  LDC.64 R2, c[0x0][0x210] ;  /* 0x00008400ff027b82 */ /* 0x000e640000000a00 */
[----:B------:R-:W-:Y:S02]  /*00b0*/  ISETP.GE.AND P1, PT, R7, 0x100, PT ;  /* 0x000001000700780c */ /* 0x000fe40003f26270 */
[----:B------:R-:W-:-:S04]  /*00c0*/  LEA.HI R0, R0, R7, RZ, 0x4 ;  /* 0x0000000700007211 */ /* 0x000fc800078f20ff */
[----:B------:R-:W-:-:S04]  /*00d0*/  SHF.R.S32.HI R0, RZ, 0x4, R0 ;  /* 0x00000004ff007819 */ /* 0x000fc80000011400 */
[----:B------:R-:W-:-:S04]  /*00e0*/  LEA.HI R6, R0, R0, RZ, 0x2 ;  /* 0x0000000000067211 */ /* 0x000fc800078f10ff */
[----:B------:R-:W-:-:S05]  /*00f0*/  LOP3.LUT R9, R6, 0xfffffffc, RZ, 0xc0, !PT ;  /* 0xfffffffc06097812 */ /* 0x000fca00078ec0ff */
[----:B------:R-:W-:Y:S02]  /*0100*/  IMAD.IADD R9, R0, 0x1, -R9 ;  /* 0x0000000100097824 */ /* 0x000fe400078e0a09 */
[----:B------:R-:W-:Y:S02]  /*0110*/  IMAD.MOV.U32 R0, RZ, RZ, RZ ;  /* 0x000000ffff007224 */ /* 0x000fe400078e00ff */
[----:B--2---:R-:W-:-:S04]  /*0120*/  IMAD.WIDE R4, R9, 0x4, R4 ;  /* 0x0000000409047825 */ /* 0x004fc800078e0204 */
[----:B------:R-:W-:Y:S02]  /*0130*/  IMAD.MOV.U32 R9, RZ, RZ, RZ ;  /* 0x000000ffff097224 */ /* 0x000fe400078e00ff */
[----:B-1----:R-:W-:-:S04]  /*0140*/  IMAD.WIDE R2, R7, 0x4, R2 ;  /* 0x0000000407027825 */ /* 0x002fc800078e0202 */
[----:B------:R-:W2:Y:S04]  /*0150*/  @!P1 LDG.E.EL R9, desc[UR4][R4.64] ;  /* 0x0000000404099981 */ /* 0x000ea8000c2e1900 */
[----:B------:R-:W2:Y:S01]  /*0160*/  @!P1 LDG.E R0, desc[UR4][R2.64] ;  /* 0x0000000402009981 */ /* 0x000ea2000c1e1900 */
[----:B------:R-:W-:-:S04]  /*0170*/  IADD3 R6, P2, R7, UR6, RZ ;  /* 0x0000000607067c10 */ /* 0x000fc8000ff5e0ff */
[----:B------:R-:W-:Y:S02]  /*0180*/  LEA.HI.X.SX32 R7, R7, UR7, 0x1, P2 ;  /* 0x0000000707077c11 */ /* 0x000fe400090f0eff */
[----:B--2---:R-:W-:-:S04]  /*0190*/  FSETP.GT.AND P0, PT, R0, -R9, PT ;  /* 0x800000090000720b */ /* 0x004fc80003f04000 */
[----:B------:R-:W-:Y:S01]  /*01a0*/  SEL R11, RZ, 0x1, !P0 ;  /* 0x00000001ff0b7807 */ /* 0x000fe20004000000 */
[----:B------:R-:W-:-:S04]  /*01b0*/  FADD R9, R9, R0 ;  /* 0x0000000009097221 */ /* 0x000fc80000000000 */
[----:B------:R1:W-:Y:S04]  /*01c0*/  @!P1 STG.E.U8 desc[UR4][R6.64], R11 ;  /* 0x0000000b06009986 */ /* 0x0003e8000c101104 */
[----:B------:R-:W-:Y:S01]  /*01d0*/  @!P0 FMUL R9, R9, 0.20000000298023223877 ;  /* 0x3e4ccccd09098820 */ /* 0x000fe20000400000 */
[----:B------:R-:W-:Y:S06]  /*01e0*/  @P1 EXIT ;  /* 0x000000000000194d */ /* 0x000fec0003800000 */
[----:B------:R-:W-:Y:S01]  /*01f0*/  STG.E desc[UR4][R2.64], R9 ;  /* 0x0000000902007986 */ /* 0x000fe2000c101904 */
[----:B------:R-:W-:Y:S05]  /*0200*/  EXIT ;  /* 0x000000000000794d */ /* 0x000fea0003800000 */
.L_x_0:
[----:B------:R-:W-:-:S00]  /*0210*/  BRA `(.L_x_0) ;  /* 0xfffffffc00fc7947 */ /* 0x000fc0000383ffff */
[----:B------:R-:W-:-:S00]  /*0220*/  NOP ;  /* 0x0000000000007918 */ /* 0x000fc00000000000 */
        /* <DEDUP_REMOVED lines=13> */
.L_x_1:


//--------------------- .nv.constant0.triton_poi_fused_convolution_leaky_relu_0 --------------------------
	.section	.nv.constant0.triton_poi_fused_convolution_leaky_relu_0,"a",@progbits
	.sectionflags	@""
	.align	4
.nv.constant0.triton_poi_fused_convolution_leaky_relu_0:
	.zero		556
